//
// Generated by NVIDIA NVVM Compiler
//
// Compiler Build ID: CL-36424714
// Cuda compilation tools, release 13.0, V13.0.88
// Based on NVVM 20.0.0
//

.version 9.0
.target sm_100
.address_size 64

	// .globl	_Z9matmulGPUPfS_S_iii

.visible .entry _Z9matmulGPUPfS_S_iii(
	.param .u64 .ptr .align 1 _Z9matmulGPUPfS_S_iii_param_0,
	.param .u64 .ptr .align 1 _Z9matmulGPUPfS_S_iii_param_1,
	.param .u64 .ptr .align 1 _Z9matmulGPUPfS_S_iii_param_2,
	.param .u32 _Z9matmulGPUPfS_S_iii_param_3,
	.param .u32 _Z9matmulGPUPfS_S_iii_param_4,
	.param .u32 _Z9matmulGPUPfS_S_iii_param_5
)
{
	.reg .pred 	%p<13>;
	.reg .b32 	%r<41>;
	.reg .b32 	%f<68>;
	.reg .b64 	%rd<53>;

	ld.param.u64 	%rd7, [_Z9matmulGPUPfS_S_iii_param_0];
	ld.param.u64 	%rd8, [_Z9matmulGPUPfS_S_iii_param_1];
	ld.param.u64 	%rd6, [_Z9matmulGPUPfS_S_iii_param_2];
	ld.param.u32 	%r20, [_Z9matmulGPUPfS_S_iii_param_3];
	ld.param.u32 	%r18, [_Z9matmulGPUPfS_S_iii_param_4];
	ld.param.u32 	%r19, [_Z9matmulGPUPfS_S_iii_param_5];
	cvta.to.global.u64 	%rd1, %rd8;
	cvta.to.global.u64 	%rd2, %rd7;
	mov.u32 	%r21, %ctaid.y;
	mov.u32 	%r22, %ntid.y;
	mov.u32 	%r23, %tid.y;
	mad.lo.s32 	%r1, %r21, %r22, %r23;
	mov.u32 	%r24, %ctaid.x;
	mov.u32 	%r25, %ntid.x;
	mov.u32 	%r26, %tid.x;
	mad.lo.s32 	%r2, %r24, %r25, %r26;
	setp.ge.s32 	%p1, %r1, %r20;
	setp.ge.s32 	%p2, %r2, %r19;
	or.pred  	%p3, %p1, %p2;
	@%p3 bra 	$L__BB0_14;
	setp.lt.s32 	%p4, %r18, 1;
	mov.f32 	%f67, 0f00000000;
	@%p4 bra 	$L__BB0_13;
	mul.lo.s32 	%r3, %r18, %r1;
	and.b32  	%r4, %r18, 7;
	setp.lt.u32 	%p5, %r18, 8;
	mov.f32 	%f67, 0f00000000;
	mov.b32 	%r39, 0;
	@%p5 bra 	$L__BB0_5;
	and.b32  	%r39, %r18, 2147483640;
	neg.s32 	%r37, %r39;
	shl.b32 	%r7, %r19, 3;
	mul.wide.u32 	%rd9, %r3, 4;
	add.s64 	%rd10, %rd9, %rd2;
	add.s64 	%rd52, %rd10, 16;
	mov.f32 	%f67, 0f00000000;
	mul.wide.s32 	%rd13, %r19, 4;
	mov.u32 	%r36, %r2;
$L__BB0_4:
	.pragma "nounroll";
	ld.global.f32 	%f17, [%rd52+-16];
	mul.wide.s32 	%rd11, %r36, 4;
	add.s64 	%rd12, %rd1, %rd11;
	ld.global.f32 	%f18, [%rd12];
	fma.rn.f32 	%f19, %f17, %f18, %f67;
	ld.global.f32 	%f20, [%rd52+-12];
	add.s64 	%rd14, %rd12, %rd13;
	ld.global.f32 	%f21, [%rd14];
	fma.rn.f32 	%f22, %f20, %f21, %f19;
	ld.global.f32 	%f23, [%rd52+-8];
	add.s64 	%rd15, %rd14, %rd13;
	ld.global.f32 	%f24, [%rd15];
	fma.rn.f32 	%f25, %f23, %f24, %f22;
	ld.global.f32 	%f26, [%rd52+-4];
	add.s64 	%rd16, %rd15, %rd13;
	ld.global.f32 	%f27, [%rd16];
	fma.rn.f32 	%f28, %f26, %f27, %f25;
	ld.global.f32 	%f29, [%rd52];
	add.s64 	%rd17, %rd16, %rd13;
	ld.global.f32 	%f30, [%rd17];
	fma.rn.f32 	%f31, %f29, %f30, %f28;
	ld.global.f32 	%f32, [%rd52+4];
	add.s64 	%rd18, %rd17, %rd13;
	ld.global.f32 	%f33, [%rd18];
	fma.rn.f32 	%f34, %f32, %f33, %f31;
	ld.global.f32 	%f35, [%rd52+8];
	add.s64 	%rd19, %rd18, %rd13;
	ld.global.f32 	%f36, [%rd19];
	fma.rn.f32 	%f37, %f35, %f36, %f34;
	ld.global.f32 	%f38, [%rd52+12];
	add.s64 	%rd20, %rd19, %rd13;
	ld.global.f32 	%f39, [%rd20];
	fma.rn.f32 	%f67, %f38, %f39, %f37;
	add.s32 	%r37, %r37, 8;
	add.s32 	%r36, %r36, %r7;
	add.s64 	%rd52, %rd52, 32;
	setp.ne.s32 	%p6, %r37, 0;
	@%p6 bra 	$L__BB0_4;
$L__BB0_5:
	setp.eq.s32 	%p7, %r4, 0;
	@%p7 bra 	$L__BB0_13;
	and.b32  	%r13, %r18, 3;
	setp.lt.u32 	%p8, %r4, 4;
	@%p8 bra 	$L__BB0_8;
	add.s32 	%r28, %r39, %r3;
	mul.wide.u32 	%rd21, %r28, 4;
	add.s64 	%rd22, %rd2, %rd21;
	ld.global.f32 	%f41, [%rd22];
	mad.lo.s32 	%r29, %r39, %r19, %r2;
	mul.wide.s32 	%rd23, %r29, 4;
	add.s64 	%rd24, %rd1, %rd23;
	ld.global.f32 	%f42, [%rd24];
	fma.rn.f32 	%f43, %f41, %f42, %f67;
	cvt.u64.u32 	%rd25, %r3;
	cvt.u64.u32 	%rd26, %r39;
	add.s64 	%rd27, %rd26, %rd25;
	shl.b64 	%rd28, %rd27, 2;
	add.s64 	%rd29, %rd2, %rd28;
	ld.global.f32 	%f44, [%rd29+4];
	mul.wide.s32 	%rd30, %r19, 4;
	add.s64 	%rd31, %rd24, %rd30;
	ld.global.f32 	%f45, [%rd31];
	fma.rn.f32 	%f46, %f44, %f45, %f43;
	ld.global.f32 	%f47, [%rd29+8];
	add.s64 	%rd32, %rd31, %rd30;
	ld.global.f32 	%f48, [%rd32];
	fma.rn.f32 	%f49, %f47, %f48, %f46;
	ld.global.f32 	%f50, [%rd29+12];
	add.s64 	%rd33, %rd32, %rd30;
	ld.global.f32 	%f51, [%rd33];
	fma.rn.f32 	%f67, %f50, %f51, %f49;
	add.s32 	%r39, %r39, 4;
$L__BB0_8:
	setp.eq.s32 	%p9, %r13, 0;
	@%p9 bra 	$L__BB0_13;
	setp.eq.s32 	%p10, %r13, 1;
	@%p10 bra 	$L__BB0_11;
	add.s32 	%r30, %r39, %r3;
	mul.wide.u32 	%rd34, %r30, 4;
	add.s64 	%rd35, %rd2, %rd34;
	ld.global.f32 	%f53, [%rd35];
	mad.lo.s32 	%r31, %r39, %r19, %r2;
	mul.wide.s32 	%rd36, %r31, 4;
	add.s64 	%rd37, %rd1, %rd36;
	ld.global.f32 	%f54, [%rd37];
	fma.rn.f32 	%f55, %f53, %f54, %f67;
	cvt.u64.u32 	%rd38, %r3;
	cvt.u64.u32 	%rd39, %r39;
	add.s64 	%rd40, %rd39, %rd38;
	shl.b64 	%rd41, %rd40, 2;
	add.s64 	%rd42, %rd2, %rd41;
	ld.global.f32 	%f56, [%rd42+4];
	mul.wide.s32 	%rd43, %r19, 4;
	add.s64 	%rd44, %rd37, %rd43;
	ld.global.f32 	%f57, [%rd44];
	fma.rn.f32 	%f67, %f56, %f57, %f55;
	add.s32 	%r39, %r39, 2;
$L__BB0_11:
	and.b32  	%r32, %r18, 1;
	setp.eq.b32 	%p11, %r32, 1;
	not.pred 	%p12, %p11;
	@%p12 bra 	$L__BB0_13;
	add.s32 	%r33, %r39, %r3;
	mul.wide.u32 	%rd45, %r33, 4;
	add.s64 	%rd46, %rd2, %rd45;
	ld.global.f32 	%f58, [%rd46];
	mad.lo.s32 	%r34, %r39, %r19, %r2;
	mul.wide.s32 	%rd47, %r34, 4;
	add.s64 	%rd48, %rd1, %rd47;
	ld.global.f32 	%f59, [%rd48];
	fma.rn.f32 	%f67, %f58, %f59, %f67;
$L__BB0_13:
	mad.lo.s32 	%r35, %r19, %r1, %r2;
	cvta.to.global.u64 	%rd49, %rd6;
	mul.wide.s32 	%rd50, %r35, 4;
	add.s64 	%rd51, %rd49, %rd50;
	st.global.f32 	[%rd51], %f67;
$L__BB0_14:
	ret;

}


// ===== COMPILED SASS (sm_100) =====

	.target	sm_100

	.elftype	@"ET_EXEC"


//--------------------- .note.nv.tkinfo           --------------------------
	.section	.note.nv.tkinfo,"",@"SHT_NOTE"
	.sectionflags	@"SHF_NOTE_NV_TKINFO"
	.tkinfo
        /*0018*/ 	.word	0x00000002
        /*0030*/ 	.string	""
        /*0030*/ 	.string	"ptxas"
        /*0030*/ 	.string	"Cuda compilation tools, release 13.0, V13.0.88"
        /*0030*/ 	.string	"Build cuda_13.0.r13.0/compiler.36424714_0"
        /*0030*/ 	.string	"-arch sm_100 -m 64 "



//--------------------- .note.nv.cuinfo           --------------------------
	.section	.note.nv.cuinfo,"",@"SHT_NOTE"
	.sectionflags	@"SHF_NOTE_NV_CUINFO"
        /*0018*/ 	.short	0x0002
        /*001a*/ 	.short	0x0064
        /*001c*/ 	.short	0x0082
	.zero		2


//--------------------- .nv.info                  --------------------------
	.section	.nv.info,"",@"SHT_CUDA_INFO"
	.align	4


	//----- nvinfo : EIATTR_REGCOUNT
	.align		4
        /*0000*/ 	.byte	0x04, 0x2f
        /*0002*/ 	.short	(.L_1 - .L_0)
	.align		4
.L_0:
        /*0004*/ 	.word	index@(_Z9matmulGPUPfS_S_iii)
        /*0008*/ 	.word	0x00000020


	//----- nvinfo : EIATTR_FRAME_SIZE
	.align		4
.L_1:
        /*000c*/ 	.byte	0x04, 0x11
        /*000e*/ 	.short	(.L_3 - .L_2)
	.align		4
.L_2:
        /*0010*/ 	.word	index@(_Z9matmulGPUPfS_S_iii)
        /*0014*/ 	.word	0x00000000


	//----- nvinfo : EIATTR_MIN_STACK_SIZE
	.align		4
.L_3:
        /*0018*/ 	.byte	0x04, 0x12
        /*001a*/ 	.short	(.L_5 - .L_4)
	.align		4
.L_4:
        /*001c*/ 	.word	index@(_Z9matmulGPUPfS_S_iii)
        /*0020*/ 	.word	0x00000000
.L_5:


//--------------------- .nv.compat                --------------------------
	.section	.nv.compat,"",@"SHT_CUDA_COMPAT_INFO"
	.align	4
        /*0000*/ 	.byte	0x02, 0x09, 0x00, 0x00, 0x02, 0x02, 0x01, 0x00, 0x02, 0x05, 0x05, 0x00, 0x03, 0x07, 0x01, 0x01
        /*0010*/ 	.byte	0x02, 0x03, 0x00, 0x00, 0x02, 0x06, 0x01, 0x00, 0x04, 0x0b, 0x08, 0x00, 0x09, 0x00, 0x00, 0x00
        /*0020*/ 	.byte	0x00, 0x00, 0x00, 0x00


//--------------------- .nv.info._Z9matmulGPUPfS_S_iii --------------------------
	.section	.nv.info._Z9matmulGPUPfS_S_iii,"",@"SHT_CUDA_INFO"
	.sectionflags	@""
	.align	4


	//----- nvinfo : EIATTR_CUDA_API_VERSION
	.align		4
        /*0000*/ 	.byte	0x04, 0x37
        /*0002*/ 	.short	(.L_7 - .L_6)
.L_6:
        /*0004*/ 	.word	0x00000082


	//----- nvinfo : EIATTR_KPARAM_INFO
	.align		4
.L_7:
        /*0008*/ 	.byte	0x04, 0x17
        /*000a*/ 	.short	(.L_9 - .L_8)
.L_8:
        /*000c*/ 	.word	0x00000000
        /*0010*/ 	.short	0x0005
        /*0012*/ 	.short	0x0020
        /*0014*/ 	.byte	0x00, 0xf0, 0x11, 0x00


	//----- nvinfo : EIATTR_KPARAM_INFO
	.align		4
.L_9:
        /*0018*/ 	.byte	0x04, 0x17
        /*001a*/ 	.short	(.L_11 - .L_10)
.L_10:
        /*001c*/ 	.word	0x00000000
        /*0020*/ 	.short	0x0004
        /*0022*/ 	.short	0x001c
        /*0024*/ 	.byte	0x00, 0xf0, 0x11, 0x00


	//----- nvinfo : EIATTR_KPARAM_INFO
	.align		4
.L_11:
        /*0028*/ 	.byte	0x04, 0x17
        /*002a*/ 	.short	(.L_13 - .L_12)
.L_12:
        /*002c*/ 	.word	0x00000000
        /*0030*/ 	.short	0x0003
        /*0032*/ 	.short	0x0018
        /*0034*/ 	.byte	0x00, 0xf0, 0x11, 0x00


	//----- nvinfo : EIATTR_KPARAM_INFO
	.align		4
.L_13:
        /*0038*/ 	.byte	0x04, 0x17
        /*003a*/ 	.short	(.L_15 - .L_14)
.L_14:
        /*003c*/ 	.word	0x00000000
        /*0040*/ 	.short	0x0002
        /*0042*/ 	.short	0x0010
        /*0044*/ 	.byte	0x00, 0xf5, 0x21, 0x00


	//----- nvinfo : EIATTR_KPARAM_INFO
	.align		4
.L_15:
        /*0048*/ 	.byte	0x04, 0x17
        /*004a*/ 	.short	(.L_17 - .L_16)
.L_16:
        /*004c*/ 	.word	0x00000000
        /*0050*/ 	.short	0x0001
        /*0052*/ 	.short	0x0008
        /*0054*/ 	.byte	0x00, 0xf5, 0x21, 0x00


	//----- nvinfo : EIATTR_KPARAM_INFO
	.align		4
.L_17:
        /*0058*/ 	.byte	0x04, 0x17
        /*005a*/ 	.short	(.L_19 - .L_18)
.L_18:
        /*005c*/ 	.word	0x00000000
        /*0060*/ 	.short	0x0000
        /*0062*/ 	.short	0x0000
        /*0064*/ 	.byte	0x00, 0xf5, 0x21, 0x00


	//----- nvinfo : EIATTR_SPARSE_MMA_MASK
	.align		4
.L_19:
        /*0068*/ 	.byte	0x03, 0x50
        /*006a*/ 	.short	0x0000


	//----- nvinfo : EIATTR_MAXREG_COUNT
	.align		4
        /*006c*/ 	.byte	0x03, 0x1b
        /*006e*/ 	.short	0x00ff


	//----- nvinfo : EIATTR_MERCURY_ISA_VERSION
	.align		4
        /*0070*/ 	.byte	0x03, 0x5f
        /*0072*/ 	.short	0x0101


	//----- nvinfo : EIATTR_VRC_CTA_INIT_COUNT
	.align		4
        /*0074*/ 	.byte	0x02, 0x4a
	.zero		1
	.zero		1


	//----- nvinfo : EIATTR_EXIT_INSTR_OFFSETS
	.align		4
        /*0078*/ 	.byte	0x04, 0x1c
        /*007a*/ 	.short	(.L_21 - .L_20)


	//   ....[0]....
.L_20:
        /*007c*/ 	.word	0x000000d0


	//   ....[1]....
        /*0080*/ 	.word	0x000008f0


	//----- nvinfo : EIATTR_CBANK_PARAM_SIZE
	.align		4
.L_21:
        /*0084*/ 	.byte	0x03, 0x19
        /*0086*/ 	.short	0x0024


	//----- nvinfo : EIATTR_PARAM_CBANK
	.align		4
        /*0088*/ 	.byte	0x04, 0x0a
        /*008a*/ 	.short	(.L_23 - .L_22)
	.align		4
.L_22:
        /*008c*/ 	.word	index@(.nv.constant0._Z9matmulGPUPfS_S_iii)
        /*0090*/ 	.short	0x0380
        /*0092*/ 	.short	0x0024


	//----- nvinfo : EIATTR_SW_WAR
	.align		4
.L_23:
        /*0094*/ 	.byte	0x04, 0x36
        /*0096*/ 	.short	(.L_25 - .L_24)
.L_24:
        /*0098*/ 	.word	0x00000008
.L_25:


//--------------------- .nv.callgraph             --------------------------
	.section	.nv.callgraph,"",@"SHT_CUDA_CALLGRAPH"
	.align	4
	.sectionentsize	8
	.align		4
        /*0000*/ 	.word	0x00000000
	.align		4
        /*0004*/ 	.word	0xffffffff
	.align		4
        /*0008*/ 	.word	0x00000000
	.align		4
        /*000c*/ 	.word	0xfffffffe
	.align		4
        /*0010*/ 	.word	0x00000000
	.align		4
        /*0014*/ 	.word	0xfffffffd
	.align		4
        /*0018*/ 	.word	0x00000000
	.align		4
        /*001c*/ 	.word	0xfffffffc


//--------------------- .text._Z9matmulGPUPfS_S_iii --------------------------
	.section	.text._Z9matmulGPUPfS_S_iii,"ax",@progbits
	.align	128
        .global         _Z9matmulGPUPfS_S_iii
        .type           _Z9matmulGPUPfS_S_iii,@function
        .size           _Z9matmulGPUPfS_S_iii,(.L_x_5 - _Z9matmulGPUPfS_S_iii)
        .other          _Z9matmulGPUPfS_S_iii,@"STO_CUDA_ENTRY STV_DEFAULT"
_Z9matmulGPUPfS_S_iii:
.text._Z9matmulGPUPfS_S_iii:
[----:B------:R-:W-:Y:S01]  /*0000*/  LDC R1, c[0x0][0x37c] ;  /* 0x0000df00ff017b82 */ /* 0x000fe20000000800 */
[----:B------:R-:W0:Y:S07]  /*0010*/  S2R R5, SR_TID.X ;  /* 0x0000000000057919 */ /* 0x000e2e0000002100 */
[----:B------:R-:W1:Y:S01]  /*0020*/  LDC R16, c[0x0][0x364] ;  /* 0x0000d900ff107b82 */ /* 0x000e620000000800 */
[----:B------:R-:W2:Y:S01]  /*0030*/  LDCU UR6, c[0x0][0x398] ;  /* 0x00007300ff0677ac */ /* 0x000ea20008000800 */
[----:B------:R-:W1:Y:S06]  /*0040*/  S2R R3, SR_TID.Y ;  /* 0x0000000000037919 */ /* 0x000e6c0000002200 */
[----:B------:R-:W0:Y:S08]  /*0050*/  S2UR UR5, SR_CTAID.X ;  /* 0x00000000000579c3 */ /* 0x000e300000002500 */
[----:B------:R-:W0:Y:S08]  /*0060*/  LDC R0, c[0x0][0x360] ;  /* 0x0000d800ff007b82 */ /* 0x000e300000000800 */
[----:B------:R-:W1:Y:S08]  /*0070*/  S2UR UR4, SR_CTAID.Y ;  /* 0x00000000000479c3 */ /* 0x000e700000002600 */
[----:B------:R-:W3:Y:S01]  /*0080*/  LDC R17, c[0x0][0x3a0] ;  /* 0x0000e800ff117b82 */ /* 0x000ee20000000800 */
[----:B0-----:R-:W-:-:S02]  /*0090*/  IMAD R0, R0, UR5, R5 ;  /* 0x0000000500007c24 */ /* 0x001fc4000f8e0205 */
[----:B-1----:R-:W-:-:S03]  /*00a0*/  IMAD R16, R16, UR4, R3 ;  /* 0x0000000410107c24 */ /* 0x002fc6000f8e0203 */
[----:B---3--:R-:W-:-:S04]  /*00b0*/  ISETP.GE.AND P0, PT, R0, R17, PT ;  /* 0x000000110000720c */ /* 0x008fc80003f06270 */
[----:B--2---:R-:W-:-:S13]  /*00c0*/  ISETP.GE.OR P0, PT, R16, UR6, P0 ;  /* 0x0000000610007c0c */ /* 0x004fda0008706670 */
[----:B------:R-:W-:Y:S05]  /*00d0*/  @P0 EXIT ;  /* 0x000000000000094d */ /* 0x000fea0003800000 */
[----:B------:R-:W0:Y:S01]  /*00e0*/  LDC R19, c[0x0][0x39c] ;  /* 0x0000e700ff137b82 */ /* 0x000e220000000800 */
[----:B------:R-:W1:Y:S01]  /*00f0*/  LDCU.64 UR4, c[0x0][0x358] ;  /* 0x00006b00ff0477ac */ /* 0x000e620008000a00 */
[----:B------:R-:W-:Y:S01]  /*0100*/  HFMA2 R24, -RZ, RZ, 0, 0 ;  /* 0x00000000ff187431 */ /* 0x000fe200000001ff */
[----:B0-----:R-:W-:-:S13]  /*0110*/  ISETP.GE.AND P0, PT, R19, 0x1, PT ;  /* 0x000000011300780c */ /* 0x001fda0003f06270 */
[----:B-1----:R-:W-:Y:S05]  /*0120*/  @!P0 BRA `(.L_x_0) ;  /* 0x0000000400e08947 */ /* 0x002fea0003800000 */
[C---:B------:R-:W-:Y:S01]  /*0130*/  ISETP.GE.U32.AND P1, PT, R19.reuse, 0x8, PT ;  /* 0x000000081300780c */ /* 0x040fe20003f26070 */
[----:B------:R-:W-:Y:S01]  /*0140*/  IMAD R20, R16, R19, RZ ;  /* 0x0000001310147224 */ /* 0x000fe200078e02ff */
[----:B------:R-:W-:Y:S02]  /*0150*/  LOP3.LUT R27, R19, 0x7, RZ, 0xc0, !PT ;  /* 0x00000007131b7812 */ /* 0x000fe400078ec0ff */
[----:B------:R-:W-:Y:S02]  /*0160*/  MOV R24, RZ ;  /* 0x000000ff00187202 */ /* 0x000fe40000000f00 */
[----:B------:R-:W-:Y:S02]  /*0170*/  ISETP.NE.AND P0, PT, R27, RZ, PT ;  /* 0x000000ff1b00720c */ /* 0x000fe40003f05270 */
[----:B------:R-:W-:-:S05]  /*0180*/  MOV R21, RZ ;  /* 0x000000ff00157202 */ /* 0x000fca0000000f00 */
[----:B------:R-:W-:Y:S06]  /*0190*/  @!P1 BRA `(.L_x_1) ;  /* 0x0000000000c49947 */ /* 0x000fec0003800000 */
[----:B------:R-:W0:Y:S01]  /*01a0*/  LDC.64 R2, c[0x0][0x380] ;  /* 0x0000e000ff027b82 */ /* 0x000e220000000a00 */
[----:B------:R-:W-:Y:S02]  /*01b0*/  LOP3.LUT R21, R19, 0x7ffffff8, RZ, 0xc0, !PT ;  /* 0x7ffffff813157812 */ /* 0x000fe400078ec0ff */
[----:B------:R-:W-:Y:S02]  /*01c0*/  MOV R24, RZ ;  /* 0x000000ff00187202 */ /* 0x000fe40000000f00 */
[----:B------:R-:W-:Y:S02]  /*01d0*/  MOV R18, R0 ;  /* 0x0000000000127202 */ /* 0x000fe40000000f00 */
[----:B------:R-:W-:Y:S01]  /*01e0*/  IADD3 R22, PT, PT, -R21, RZ, RZ ;  /* 0x000000ff15167210 */ /* 0x000fe20007ffe1ff */
[----:B0-----:R-:W-:-:S03]  /*01f0*/  IMAD.WIDE.U32 R2, R20, 0x4, R2 ;  /* 0x0000000414027825 */ /* 0x001fc600078e0002 */
[----:B------:R-:W-:-:S04]  /*0200*/  IADD3 R4, P1, PT, R2, 0x10, RZ ;  /* 0x0000001002047810 */ /* 0x000fc80007f3e0ff */
[----:B------:R-:W-:-:S09]  /*0210*/  IADD3.X R5, PT, PT, RZ, R3, RZ, P1, !PT ;  /* 0x00000003ff057210 */ /* 0x000fd20000ffe4ff */
.L_x_2:
[----:B------:R-:W0:Y:S01]  /*0220*/  LDC.64 R14, c[0x0][0x388] ;  /* 0x0000e200ff0e7b82 */ /* 0x000e220000000a00 */
[----:B------:R-:W-:Y:S02]  /*0230*/  MOV R2, R4 ;  /* 0x0000000400027202 */ /* 0x000fe40000000f00 */
[----:B------:R-:W-:-:S05]  /*0240*/  MOV R3, R5 ;  /* 0x0000000500037202 */ /* 0x000fca0000000f00 */
[----:B------:R-:W2:Y:S04]  /*0250*/  LDG.E R25, desc[UR4][R2.64+-0x10] ;  /* 0xfffff00402197981 */ /* 0x000ea8000c1e1900 */
[----:B------:R-:W3:Y:S04]  /*0260*/  LDG.E R23, desc[UR4][R2.64+-0xc] ;  /* 0xfffff40402177981 */ /* 0x000ee8000c1e1900 */
[----:B------:R-:W4:Y:S04]  /*0270*/  LDG.E R29, desc[UR4][R2.64+-0x8] ;  /* 0xfffff804021d7981 */ /* 0x000f28000c1e1900 */
[----:B------:R-:W5:Y:S01]  /*0280*/  LDG.E R28, desc[UR4][R2.64+-0x4] ;  /* 0xfffffc04021c7981 */ /* 0x000f62000c1e1900 */
[----:B0-----:R-:W-:-:S05]  /*0290*/  IMAD.WIDE R14, R18, 0x4, R14 ;  /* 0x00000004120e7825 */ /* 0x001fca00078e020e */
[----:B------:R0:W2:Y:S01]  /*02a0*/  LDG.E R26, desc[UR4][R14.64] ;  /* 0x000000040e1a7981 */ /* 0x0000a2000c1e1900 */
[----:B------:R-:W-:-:S04]  /*02b0*/  IMAD.WIDE R12, R17, 0x4, R14 ;  /* 0x00000004110c7825 */ /* 0x000fc800078e020e */
[C---:B------:R-:W-:Y:S02]  /*02c0*/  IMAD.WIDE R4, R17.reuse, 0x4, R12 ;  /* 0x0000000411047825 */ /* 0x040fe400078e020c */
[----:B------:R-:W3:Y:S02]  /*02d0*/  LDG.E R12, desc[UR4][R12.64] ;  /* 0x000000040c0c7981 */ /* 0x000ee4000c1e1900 */
[C---:B------:R-:W-:Y:S02]  /*02e0*/  IMAD.WIDE R8, R17.reuse, 0x4, R4 ;  /* 0x0000000411087825 */ /* 0x040fe400078e0204 */
[----:B------:R-:W4:Y:S02]  /*02f0*/  LDG.E R4, desc[UR4][R4.64] ;  /* 0x0000000404047981 */ /* 0x000f24000c1e1900 */
[C---:B------:R-:W-:Y:S02]  /*0300*/  IMAD.WIDE R6, R17.reuse, 0x4, R8 ;  /* 0x0000000411067825 */ /* 0x040fe400078e0208 */
[----:B------:R-:W5:Y:S02]  /*0310*/  LDG.E R8, desc[UR4][R8.64] ;  /* 0x0000000408087981 */ /* 0x000f64000c1e1900 */
[----:B------:R-:W-:-:S02]  /*0320*/  IMAD.WIDE R10, R17, 0x4, R6 ;  /* 0x00000004110a7825 */ /* 0x000fc400078e0206 */
[----:B------:R-:W5:Y:S04]  /*0330*/  LDG.E R5, desc[UR4][R2.64] ;  /* 0x0000000402057981 */ /* 0x000f68000c1e1900 */
[----:B------:R-:W5:Y:S01]  /*0340*/  LDG.E R6, desc[UR4][R6.64] ;  /* 0x0000000406067981 */ /* 0x000f62000c1e1900 */
[----:B0-----:R-:W-:-:S03]  /*0350*/  IMAD.WIDE R14, R17, 0x4, R10 ;  /* 0x00000004110e7825 */ /* 0x001fc600078e020a */
[----:B------:R-:W5:Y:S04]  /*0360*/  LDG.E R10, desc[UR4][R10.64] ;  /* 0x000000040a0a7981 */ /* 0x000f68000c1e1900 */
[----:B------:R-:W5:Y:S04]  /*0370*/  LDG.E R13, desc[UR4][R14.64] ;  /* 0x000000040e0d7981 */ /* 0x000f68000c1e1900 */
[----:B------:R-:W5:Y:S04]  /*0380*/  LDG.E R7, desc[UR4][R2.64+0x4] ;  /* 0x0000040402077981 */ /* 0x000f68000c1e1900 */
[----:B------:R-:W5:Y:S01]  /*0390*/  LDG.E R9, desc[UR4][R2.64+0xc] ;  /* 0x00000c0402097981 */ /* 0x000f62000c1e1900 */
[----:B--2---:R-:W-:Y:S01]  /*03a0*/  FFMA R26, R25, R26, R24 ;  /* 0x0000001a191a7223 */ /* 0x004fe20000000018 */
[----:B------:R-:W-:-:S02]  /*03b0*/  IMAD.WIDE R24, R17, 0x4, R14 ;  /* 0x0000000411187825 */ /* 0x000fc400078e020e */
[----:B------:R-:W2:Y:S04]  /*03c0*/  LDG.E R14, desc[UR4][R2.64+0x8] ;  /* 0x00000804020e7981 */ /* 0x000ea8000c1e1900 */
[----:B------:R-:W2:Y:S01]  /*03d0*/  LDG.E R24, desc[UR4][R24.64] ;  /* 0x0000000418187981 */ /* 0x000ea2000c1e1900 */
[----:B---3--:R-:W-:Y:S01]  /*03e0*/  FFMA R12, R23, R12, R26 ;  /* 0x0000000c170c7223 */ /* 0x008fe2000000001a */
[----:B------:R-:W-:-:S03]  /*03f0*/  IADD3 R22, PT, PT, R22, 0x8, RZ ;  /* 0x0000000816167810 */ /* 0x000fc60007ffe0ff */
[----:B----4-:R-:W-:Y:S01]  /*0400*/  FFMA R29, R29, R4, R12 ;  /* 0x000000041d1d7223 */ /* 0x010fe2000000000c */
[----:B------:R-:W-:-:S03]  /*0410*/  ISETP.NE.AND P1, PT, R22, RZ, PT ;  /* 0x000000ff1600720c */ /* 0x000fc60003f25270 */
[----:B-----5:R-:W-:Y:S01]  /*0420*/  FFMA R8, R28, R8, R29 ;  /* 0x000000081c087223 */ /* 0x020fe2000000001d */
[----:B------:R-:W-:-:S03]  /*0430*/  IADD3 R4, P2, PT, R2, 0x20, RZ ;  /* 0x0000002002047810 */ /* 0x000fc60007f5e0ff */
[----:B------:R-:W-:Y:S01]  /*0440*/  FFMA R6, R5, R6, R8 ;  /* 0x0000000605067223 */ /* 0x000fe20000000008 */
[----:B------:R-:W-:Y:S02]  /*0450*/  IADD3.X R5, PT, PT, RZ, R3, RZ, P2, !PT ;  /* 0x00000003ff057210 */ /* 0x000fe400017fe4ff */
[----:B------:R-:W-:Y:S01]  /*0460*/  LEA R18, R17, R18, 0x3 ;  /* 0x0000001211127211 */ /* 0x000fe200078e18ff */
[----:B------:R-:W-:-:S04]  /*0470*/  FFMA R7, R7, R10, R6 ;  /* 0x0000000a07077223 */ /* 0x000fc80000000006 */
[----:B--2---:R-:W-:-:S04]  /*0480*/  FFMA R14, R14, R13, R7 ;  /* 0x0000000d0e0e7223 */ /* 0x004fc80000000007 */
[----:B------:R-:W-:Y:S01]  /*0490*/  FFMA R24, R9, R24, R14 ;  /* 0x0000001809187223 */ /* 0x000fe2000000000e */
[----:B------:R-:W-:Y:S06]  /*04a0*/  @P1 BRA `(.L_x_2) ;  /* 0xfffffffc005c1947 */ /* 0x000fec000383ffff */
.L_x_1:
[----:B------:R-:W-:Y:S05]  /*04b0*/  @!P0 BRA `(.L_x_0) ;  /* 0x0000000000fc8947 */ /* 0x000fea0003800000 */
[----:B------:R-:W-:Y:S02]  /*04c0*/  ISETP.GE.U32.AND P1, PT, R27, 0x4, PT ;  /* 0x000000041b00780c */ /* 0x000fe40003f26070 */
[----:B------:R-:W-:-:S04]  /*04d0*/  LOP3.LUT R14, R19, 0x3, RZ, 0xc0, !PT ;  /* 0x00000003130e7812 */ /* 0x000fc800078ec0ff */
[----:B------:R-:W-:-:S07]  /*04e0*/  ISETP.NE.AND P0, PT, R14, RZ, PT ;  /* 0x000000ff0e00720c */ /* 0x000fce0003f05270 */
[----:B------:R-:W-:Y:S06]  /*04f0*/  @!P1 BRA `(.L_x_3) ;  /* 0x00000000006c9947 */ /* 0x000fec0003800000 */
[----:B------:R-:W0:Y:S01]  /*0500*/  LDC.64 R4, c[0x0][0x388] ;  /* 0x0000e200ff047b82 */ /* 0x000e220000000a00 */
[----:B------:R-:W1:Y:S01]  /*0510*/  LDCU.64 UR6, c[0x0][0x380] ;  /* 0x00007000ff0677ac */ /* 0x000e620008000a00 */
[----:B------:R-:W-:Y:S01]  /*0520*/  IMAD R7, R21, R17, R0 ;  /* 0x0000001115077224 */ /* 0x000fe200078e0200 */
[CC--:B------:R-:W-:Y:S02]  /*0530*/  IADD3 R3, PT, PT, R20.reuse, R21.reuse, RZ ;  /* 0x0000001514037210 */ /* 0x0c0fe40007ffe0ff */
[----:B------:R-:W-:-:S03]  /*0540*/  IADD3 R8, P1, PT, R20, R21, RZ ;  /* 0x0000001514087210 */ /* 0x000fc60007f3e0ff */
[----:B------:R-:W2:Y:S01]  /*0550*/  LDC.64 R12, c[0x0][0x380] ;  /* 0x0000e000ff0c7b82 */ /* 0x000ea20000000a00 */
[----:B0-----:R-:W-:-:S04]  /*0560*/  IMAD.WIDE R4, R7, 0x4, R4 ;  /* 0x0000000407047825 */ /* 0x001fc800078e0204 */
[----:B------:R-:W-:Y:S02]  /*0570*/  IMAD.WIDE R6, R17, 0x4, R4 ;  /* 0x0000000411067825 */ /* 0x000fe400078e0204 */
[----:B------:R-:W3:Y:S02]  /*0580*/  LDG.E R4, desc[UR4][R4.64] ;  /* 0x0000000404047981 */ /* 0x000ee4000c1e1900 */
[----:B--2---:R-:W-:Y:S01]  /*0590*/  IMAD.WIDE.U32 R12, R3, 0x4, R12 ;  /* 0x00000004030c7825 */ /* 0x004fe200078e000c */
[----:B------:R-:W-:Y:S02]  /*05a0*/  IADD3.X R3, PT, PT, RZ, RZ, RZ, P1, !PT ;  /* 0x000000ffff037210 */ /* 0x000fe40000ffe4ff */
[----:B-1----:R-:W-:-:S03]  /*05b0*/  LEA R2, P1, R8, UR6, 0x2 ;  /* 0x0000000608027c11 */ /* 0x002fc6000f8210ff */
[----:B------:R-:W3:Y:S01]  /*05c0*/  LDG.E R13, desc[UR4][R12.64] ;  /* 0x000000040c0d7981 */ /* 0x000ee2000c1e1900 */
[----:B------:R-:W-:Y:S01]  /*05d0*/  LEA.HI.X R3, R8, UR7, R3, 0x2, P1 ;  /* 0x0000000708037c11 */ /* 0x000fe200088f1403 */
[C---:B------:R-:W-:Y:S02]  /*05e0*/  IMAD.WIDE R8, R17.reuse, 0x4, R6 ;  /* 0x0000000411087825 */ /* 0x040fe400078e0206 */
[----:B------:R-:W2:Y:S04]  /*05f0*/  LDG.E R6, desc[UR4][R6.64] ;  /* 0x0000000406067981 */ /* 0x000ea8000c1e1900 */
[----:B------:R-:W2:Y:S01]  /*0600*/  LDG.E R15, desc[UR4][R2.64+0x4] ;  /* 0x00000404020f7981 */ /* 0x000ea2000c1e1900 */
[----:B------:R-:W-:-:S03]  /*0610*/  IMAD.WIDE R10, R17, 0x4, R8 ;  /* 0x00000004110a7825 */ /* 0x000fc600078e0208 */
[----:B------:R-:W4:Y:S04]  /*0620*/  LDG.E R22, desc[UR4][R8.64] ;  /* 0x0000000408167981 */ /* 0x000f28000c1e1900 */
[----:B------:R-:W4:Y:S04]  /*0630*/  LDG.E R18, desc[UR4][R2.64+0x8] ;  /* 0x0000080402127981 */ /* 0x000f28000c1e1900 */
[----:B------:R-:W5:Y:S04]  /*0640*/  LDG.E R26, desc[UR4][R2.64+0xc] ;  /* 0x00000c04021a7981 */ /* 0x000f68000c1e1900 */
[----:B------:R-:W5:Y:S01]  /*0650*/  LDG.E R10, desc[UR4][R10.64] ;  /* 0x000000040a0a7981 */ /* 0x000f62000c1e1900 */
[----:B------:R-:W-:Y:S01]  /*0660*/  IADD3 R21, PT, PT, R21, 0x4, RZ ;  /* 0x0000000415157810 */ /* 0x000fe20007ffe0ff */
[----:B---3--:R-:W-:-:S04]  /*0670*/  FFMA R24, R13, R4, R24 ;  /* 0x000000040d187223 */ /* 0x008fc80000000018 */
[----:B--2---:R-:W-:-:S04]  /*0680*/  FFMA R15, R15, R6, R24 ;  /* 0x000000060f0f7223 */ /* 0x004fc80000000018 */
[----:B----4-:R-:W-:-:S04]  /*0690*/  FFMA R15, R18, R22, R15 ;  /* 0x00000016120f7223 */ /* 0x010fc8000000000f */
[----:B-----5:R-:W-:-:S07]  /*06a0*/  FFMA R24, R26, R10, R15 ;  /* 0x0000000a1a187223 */ /* 0x020fce000000000f */
.L_x_3:
[----:B------:R-:W-:Y:S05]  /*06b0*/  @!P0 BRA `(.L_x_0) ;  /* 0x00000000007c8947 */ /* 0x000fea0003800000 */
[----:B------:R-:W-:Y:S01]  /*06c0*/  ISETP.NE.AND P1, PT, R14, 0x1, PT ;  /* 0x000000010e00780c */ /* 0x000fe20003f25270 */
[----:B------:R-:W0:Y:S01]  /*06d0*/  LDC.64 R10, c[0x0][0x380] ;  /* 0x0000e000ff0a7b82 */ /* 0x000e220000000a00 */
[----:B------:R-:W-:-:S04]  /*06e0*/  LOP3.LUT R19, R19, 0x1, RZ, 0xc0, !PT ;  /* 0x0000000113137812 */ /* 0x000fc800078ec0ff */
[----:B------:R-:W-:-:S03]  /*06f0*/  ISETP.NE.U32.AND P0, PT, R19, 0x1, PT ;  /* 0x000000011300780c */ /* 0x000fc60003f05070 */
[----:B------:R-:W1:Y:S04]  /*0700*/  LDC.64 R8, c[0x0][0x388] ;  /* 0x0000e200ff087b82 */ /* 0x000e680000000a00 */
[CC--:B------:R-:W-:Y:S02]  /*0710*/  @P1 IADD3 R13, PT, PT, R20.reuse, R21.reuse, RZ ;  /* 0x00000015140d1210 */ /* 0x0c0fe40007ffe0ff */
[----:B------:R-:W-:Y:S02]  /*0720*/  @P1 IADD3 R12, P2, PT, R20, R21, RZ ;  /* 0x00000015140c1210 */ /* 0x000fe40007f5e0ff */
[----:B------:R-:W2:Y:S02]  /*0730*/  @P1 LDC.64 R2, c[0x0][0x380] ;  /* 0x0000e000ff021b82 */ /* 0x000ea40000000a00 */
[----:B------:R-:W-:-:S06]  /*0740*/  @P1 IADD3.X R14, PT, PT, RZ, RZ, RZ, P2, !PT ;  /* 0x000000ffff0e1210 */ /* 0x000fcc00017fe4ff */
[----:B------:R-:W3:Y:S01]  /*0750*/  LDC.64 R4, c[0x0][0x380] ;  /* 0x0000e000ff047b82 */ /* 0x000ee20000000a00 */
[----:B0-----:R-:W-:-:S04]  /*0760*/  @P1 IMAD.WIDE.U32 R10, R13, 0x4, R10 ;  /* 0x000000040d0a1825 */ /* 0x001fc800078e000a */
[C---:B------:R-:W-:Y:S01]  /*0770*/  @P1 IMAD R13, R21.reuse, R17, R0 ;  /* 0x00000011150d1224 */ /* 0x040fe200078e0200 */
[----:B------:R-:W-:Y:S01]  /*0780*/  @P1 IADD3 R21, PT, PT, R21, 0x2, RZ ;  /* 0x0000000215151810 */ /* 0x000fe20007ffe0ff */
[----:B------:R-:W4:Y:S01]  /*0790*/  @P1 LDG.E R11, desc[UR4][R10.64] ;  /* 0x000000040a0b1981 */ /* 0x000f22000c1e1900 */
[----:B------:R-:W0:Y:S01]  /*07a0*/  LDC.64 R6, c[0x0][0x388] ;  /* 0x0000e200ff067b82 */ /* 0x000e220000000a00 */
[----:B-1----:R-:W-:Y:S01]  /*07b0*/  @P1 IMAD.WIDE R8, R13, 0x4, R8 ;  /* 0x000000040d081825 */ /* 0x002fe200078e0208 */
[----:B------:R-:W-:Y:S02]  /*07c0*/  @!P0 IADD3 R15, PT, PT, R20, R21, RZ ;  /* 0x00000015140f8210 */ /* 0x000fe40007ffe0ff */
[----:B--2---:R-:W-:Y:S01]  /*07d0*/  @P1 LEA R2, P2, R12, R2, 0x2 ;  /* 0x000000020c021211 */ /* 0x004fe200078410ff */
[----:B------:R-:W-:-:S03]  /*07e0*/  @!P0 IMAD R21, R21, R17, R0 ;  /* 0x0000001115158224 */ /* 0x000fc600078e0200 */
[----:B------:R-:W-:Y:S01]  /*07f0*/  @P1 LEA.HI.X R3, R12, R3, R14, 0x2, P2 ;  /* 0x000000030c031211 */ /* 0x000fe200010f140e */
[----:B------:R-:W-:Y:S01]  /*0800*/  @P1 IMAD.WIDE R12, R17, 0x4, R8 ;  /* 0x00000004110c1825 */ /* 0x000fe200078e0208 */
[----:B------:R-:W4:Y:S03]  /*0810*/  @P1 LDG.E R14, desc[UR4][R8.64] ;  /* 0x00000004080e1981 */ /* 0x000f26000c1e1900 */
[----:B---3--:R-:W-:Y:S01]  /*0820*/  @!P0 IMAD.WIDE.U32 R4, R15, 0x4, R4 ;  /* 0x000000040f048825 */ /* 0x008fe200078e0004 */
[----:B------:R-:W2:Y:S04]  /*0830*/  @P1 LDG.E R2, desc[UR4][R2.64+0x4] ;  /* 0x0000040402021981 */ /* 0x000ea8000c1e1900 */
[----:B------:R-:W2:Y:S01]  /*0840*/  @P1 LDG.E R12, desc[UR4][R12.64] ;  /* 0x000000040c0c1981 */ /* 0x000ea2000c1e1900 */
[----:B0-----:R-:W-:-:S03]  /*0850*/  @!P0 IMAD.WIDE R6, R21, 0x4, R6 ;  /* 0x0000000415068825 */ /* 0x001fc600078e0206 */
[----:B------:R-:W3:Y:S04]  /*0860*/  @!P0 LDG.E R5, desc[UR4][R4.64] ;  /* 0x0000000404058981 */ /* 0x000ee8000c1e1900 */
[----:B------:R-:W3:Y:S01]  /*0870*/  @!P0 LDG.E R6, desc[UR4][R6.64] ;  /* 0x0000000406068981 */ /* 0x000ee2000c1e1900 */
[----:B----4-:R-:W-:-:S04]  /*0880*/  @P1 FFMA R11, R11, R14, R24 ;  /* 0x0000000e0b0b1223 */ /* 0x010fc80000000018 */
[----:B--2---:R-:W-:-:S04]  /*0890*/  @P1 FFMA R24, R2, R12, R11 ;  /* 0x0000000c02181223 */ /* 0x004fc8000000000b */
[----:B---3--:R-:W-:-:S07]  /*08a0*/  @!P0 FFMA R24, R5, R6, R24 ;  /* 0x0000000605188223 */ /* 0x008fce0000000018 */
.L_x_0:
[----:B------:R-:W0:Y:S01]  /*08b0*/  LDC.64 R2, c[0x0][0x390] ;  /* 0x0000e400ff027b82 */ /* 0x000e220000000a00 */
[----:B------:R-:W-:-:S04]  /*08c0*/  IMAD R17, R16, R17, R0 ;  /* 0x0000001110117224 */ /* 0x000fc800078e0200 */
[----:B0-----:R-:W-:-:S05]  /*08d0*/  IMAD.WIDE R2, R17, 0x4, R2 ;  /* 0x0000000411027825 */ /* 0x001fca00078e0202 */
[----:B------:R-:W-:Y:S01]  /*08e0*/  STG.E desc[UR4][R2.64], R24 ;  /* 0x0000001802007986 */ /* 0x000fe2000c101904 */
[----:B------:R-:W-:Y:S05]  /*08f0*/  EXIT ;  /* 0x000000000000794d */ /* 0x000fea0003800000 */
.L_x_4:
[----:B------:R-:W-:-:S00]  /*0900*/  BRA `(.L_x_4) ;  /* 0xfffffffc00fc7947 */ /* 0x000fc0000383ffff */
[----:B------:R-:W-:-:S00]  /*0910*/  NOP ;  /* 0x0000000000007918 */ /* 0x000fc00000000000 */
        /* <DEDUP_REMOVED lines=14> */
.L_x_5:


//--------------------- .nv.shared.reserved.0     --------------------------
	.section	.nv.shared.reserved.0,"aw",@nobits
	.weak		__nv_reservedSMEM_offset_0_alias
	.size		__nv_reservedSMEM_offset_0_alias, 0, 64
	.other		__nv_reservedSMEM_offset_0_alias,@"STO_CUDA_RESERVED_SHARED STV_DEFAULT"
__nv_reservedSMEM_offset_0_alias:
	.zero		0
	.zero		64


//--------------------- .nv.constant0._Z9matmulGPUPfS_S_iii --------------------------
	.section	.nv.constant0._Z9matmulGPUPfS_S_iii,"a",@progbits
	.sectionflags	@""
	.align	4
.nv.constant0._Z9matmulGPUPfS_S_iii:
	.zero		932


//--------------------- SYMBOLS --------------------------

	.type		.nv.reservedSmem.offset0,@object
	.size		.nv.reservedSmem.offset0,0x4
